	.headerflags	@"EF_CUDA_TEXMODE_UNIFIED EF_CUDA_64BIT_ADDRESS EF_CUDA_ACCELERATORS EF_CUDA_SM90 EF_CUDA_VIRTUAL_SM(EF_CUDA_SM90)"
	.elftype	@"ET_EXEC"


//--------------------- .nv.info                  --------------------------
	.section	.nv.info,"",@"SHT_CUDA_INFO"
	.align	4


	//----- nvinfo : EIATTR_REGCOUNT
	.align		4
        /*0000*/ 	.byte	0x04, 0x2f
        /*0002*/ 	.short	(.L_2 - .L_1)
	.align		4
.L_1:
        /*0004*/ 	.word	index@(triton_per_fused_abs_add_div_log_lt_mul_sub_sum_where_0)
        /*0008*/ 	.word	0x00000013


	//----- nvinfo : EIATTR_MIN_STACK_SIZE
	.align		4
.L_2:
        /*000c*/ 	.byte	0x04, 0x12
        /*000e*/ 	.short	(.L_4 - .L_3)
	.align		4
.L_3:
        /*0010*/ 	.word	index@(triton_per_fused_abs_add_div_log_lt_mul_sub_sum_where_0)
        /*0014*/ 	.word	0x00000000


	//----- nvinfo : EIATTR_FRAME_SIZE
	.align		4
.L_4:
        /*0018*/ 	.byte	0x04, 0x11
        /*001a*/ 	.short	(.L_6 - .L_5)
	.align		4
.L_5:
        /*001c*/ 	.word	index@(triton_per_fused_abs_add_div_log_lt_mul_sub_sum_where_0)
        /*0020*/ 	.word	0x00000000


	//----- nvinfo : EIATTR_MIN_STACK_SIZE
	.align		4
.L_6:
        /*0024*/ 	.byte	0x04, 0x12
        /*0026*/ 	.short	(.L_8 - .L_7)
	.align		4
.L_7:
        /*0028*/ 	.word	index@(triton_per_fused_abs_add_div_log_lt_mul_sub_sum_where_0)
        /*002c*/ 	.word	0x00000000
.L_8:


//--------------------- .nv.info.triton_per_fused_abs_add_div_log_lt_mul_sub_sum_where_0 --------------------------
	.section	.nv.info.triton_per_fused_abs_add_div_log_lt_mul_sub_sum_where_0,"",@"SHT_CUDA_INFO"
	.sectionflags	@""
	.align	4


	//----- nvinfo : EIATTR_CUDA_API_VERSION
	.align		4
        /*0000*/ 	.byte	0x04, 0x37
        /*0002*/ 	.short	(.L_10 - .L_9)
.L_9:
        /*0004*/ 	.word	0x0000007c


	//----- nvinfo : EIATTR_KPARAM_INFO
	.align		4
.L_10:
        /*0008*/ 	.byte	0x04, 0x17
        /*000a*/ 	.short	(.L_12 - .L_11)
.L_11:
        /*000c*/ 	.word	0x00000000
        /*0010*/ 	.short	0x0004
        /*0012*/ 	.short	0x001c
        /*0014*/ 	.byte	0x00, 0xf0, 0x11, 0x00


	//----- nvinfo : EIATTR_KPARAM_INFO
	.align		4
.L_12:
        /*0018*/ 	.byte	0x04, 0x17
        /*001a*/ 	.short	(.L_14 - .L_13)
.L_13:
        /*001c*/ 	.word	0x00000000
        /*0020*/ 	.short	0x0003
        /*0022*/ 	.short	0x0018
        /*0024*/ 	.byte	0x00, 0xf0, 0x11, 0x00


	//----- nvinfo : EIATTR_KPARAM_INFO
	.align		4
.L_14:
        /*0028*/ 	.byte	0x04, 0x17
        /*002a*/ 	.short	(.L_16 - .L_15)
.L_15:
        /*002c*/ 	.word	0x00000000
        /*0030*/ 	.short	0x0002
        /*0032*/ 	.short	0x0010
        /*0034*/ 	.byte	0x00, 0xf4, 0x21, 0x00


	//----- nvinfo : EIATTR_KPARAM_INFO
	.align		4
.L_16:
        /*0038*/ 	.byte	0x04, 0x17
        /*003a*/ 	.short	(.L_18 - .L_17)
.L_17:
        /*003c*/ 	.word	0x00000000
        /*0040*/ 	.short	0x0001
        /*0042*/ 	.short	0x0008
        /*0044*/ 	.byte	0x00, 0xf4, 0x21, 0x00


	//----- nvinfo : EIATTR_KPARAM_INFO
	.align		4
.L_18:
        /*0048*/ 	.byte	0x04, 0x17
        /*004a*/ 	.short	(.L_20 - .L_19)
.L_19:
        /*004c*/ 	.word	0x00000000
        /*0050*/ 	.short	0x0000
        /*0052*/ 	.short	0x0000
        /*0054*/ 	.byte	0x00, 0xf4, 0x21, 0x00


	//----- nvinfo : EIATTR_SPARSE_MMA_MASK
	.align		4
.L_20:
        /*0058*/ 	.byte	0x03, 0x50
        /*005a*/ 	.short	0x0000


	//----- nvinfo : EIATTR_MAXREG_COUNT
	.align		4
        /*005c*/ 	.byte	0x03, 0x1b
        /*005e*/ 	.short	0x00ff


	//----- nvinfo : EIATTR_COOP_GROUP_MASK_REGIDS
	.align		4
        /*0060*/ 	.byte	0x04, 0x29
        /*0062*/ 	.short	(.L_22 - .L_21)


	//   ....[0]....
.L_21:
        /*0064*/ 	.word	0xffffffff


	//   ....[1]....
        /*0068*/ 	.word	0xffffffff


	//   ....[2]....
        /*006c*/ 	.word	0xffffffff


	//   ....[3]....
        /*0070*/ 	.word	0xffffffff


	//   ....[4]....
        /*0074*/ 	.word	0xffffffff


	//   ....[5]....
        /*0078*/ 	.word	0xffffffff


	//   ....[6]....
        /*007c*/ 	.word	0xffffffff


	//----- nvinfo : EIATTR_COOP_GROUP_INSTR_OFFSETS
	.align		4
.L_22:
        /*0080*/ 	.byte	0x04, 0x28
        /*0082*/ 	.short	(.L_24 - .L_23)


	//   ....[0]....
.L_23:
        /*0084*/ 	.word	0x00000610


	//   ....[1]....
        /*0088*/ 	.word	0x00000620


	//   ....[2]....
        /*008c*/ 	.word	0x00000650


	//   ....[3]....
        /*0090*/ 	.word	0x00000660


	//   ....[4]....
        /*0094*/ 	.word	0x00000690


	//   ....[5]....
        /*0098*/ 	.word	0x000006a0


	//   ....[6]....
        /*009c*/ 	.word	0x000007c0


	//----- nvinfo : EIATTR_EXIT_INSTR_OFFSETS
	.align		4
.L_24:
        /*00a0*/ 	.byte	0x04, 0x1c
        /*00a2*/ 	.short	(.L_26 - .L_25)


	//   ....[0]....
.L_25:
        /*00a4*/ 	.word	0x000008e0


	//   ....[1]....
        /*00a8*/ 	.word	0x00000930


	//----- nvinfo : EIATTR_REQNTID
	.align		4
.L_26:
        /*00ac*/ 	.byte	0x04, 0x10
        /*00ae*/ 	.short	(.L_28 - .L_27)
.L_27:
        /*00b0*/ 	.word	0x00000040
        /*00b4*/ 	.word	0x00000001
        /*00b8*/ 	.word	0x00000001


	//----- nvinfo : EIATTR_CBANK_PARAM_SIZE
	.align		4
.L_28:
        /*00bc*/ 	.byte	0x03, 0x19
        /*00be*/ 	.short	0x0020


	//----- nvinfo : EIATTR_PARAM_CBANK
	.align		4
        /*00c0*/ 	.byte	0x04, 0x0a
        /*00c2*/ 	.short	(.L_30 - .L_29)
	.align		4
.L_29:
        /*00c4*/ 	.word	index@(.nv.constant0.triton_per_fused_abs_add_div_log_lt_mul_sub_sum_where_0)
        /*00c8*/ 	.short	0x0210
        /*00ca*/ 	.short	0x0020


	//----- nvinfo : EIATTR_SW_WAR
	.align		4
.L_30:
        /*00cc*/ 	.byte	0x04, 0x36
        /*00ce*/ 	.short	(.L_32 - .L_31)
.L_31:
        /*00d0*/ 	.word	0x00000008
.L_32:


//--------------------- .nv.callgraph             --------------------------
	.section	.nv.callgraph,"",@"SHT_CUDA_CALLGRAPH"
	.align	4
	.sectionentsize	8
	.align		4
        /*0000*/ 	.word	0x00000000
	.align		4
        /*0004*/ 	.word	0xffffffff
	.align		4
        /*0008*/ 	.word	0x00000000
	.align		4
        /*000c*/ 	.word	0xfffffffe
	.align		4
        /*0010*/ 	.word	0x00000000
	.align		4
        /*0014*/ 	.word	0xfffffffd
	.align		4
        /*0018*/ 	.word	0x00000000
	.align		4
        /*001c*/ 	.word	0xfffffffc


//--------------------- .nv.constant4             --------------------------
	.section	.nv.constant4,"a",@progbits
	.align	8
	.align		8
.nv.constant4:
        /*0000*/ 	.dword	_$_str


//--------------------- .text.triton_per_fused_abs_add_div_log_lt_mul_sub_sum_where_0 --------------------------
	.section	.text.triton_per_fused_abs_add_div_log_lt_mul_sub_sum_where_0,"ax",@progbits
	.sectionflags	@"SHF_BARRIERS=1"
	.align	128
        .global         triton_per_fused_abs_add_div_log_lt_mul_sub_sum_where_0
        .type           triton_per_fused_abs_add_div_log_lt_mul_sub_sum_where_0,@function
        .size           triton_per_fused_abs_add_div_log_lt_mul_sub_sum_where_0,(.L_x_1 - triton_per_fused_abs_add_div_log_lt_mul_sub_sum_where_0)
        .other          triton_per_fused_abs_add_div_log_lt_mul_sub_sum_where_0,@"STO_CUDA_ENTRY STV_DEFAULT"
triton_per_fused_abs_add_div_log_lt_mul_sub_sum_where_0:
.text.triton_per_fused_abs_add_div_log_lt_mul_sub_sum_where_0:
[----:B------:R-:W0:Y:S02]  /*0000*/  LDC R1, c[0x0][0x28] ;  /* 0x00000a00ff017b82 */ /* 0x000e240000000800 */
[----:B------:R-:W1:Y:S01]  /*0010*/  S2R R4, SR_TID.X ;  /* 0x0000000000047919 */ /* 0x000e620000002100 */
[----:B------:R-:W2:Y:S01]  /*0020*/  LDC.64 R6, c[0x0][0x210] ;  /* 0x00008400ff067b82 */ /* 0x000ea20000000a00 */
[----:B------:R-:W-:Y:S01]  /*0030*/  ULDC.64 UR6, c[0x0][0x208] ;  /* 0x0000820000067ab9 */ /* 0x000fe20000000a00 */
[----:B------:R-:W3:Y:S06]  /*0040*/  S2R R5, SR_CTAID.X ;  /* 0x0000000000057919 */ /* 0x000eec0000002500 */
[----:B------:R-:W4:Y:S01]  /*0050*/  LDC.64 R2, c[0x0][0x218] ;  /* 0x00008600ff027b82 */ /* 0x000f220000000a00 */
[----:B-1----:R-:W-:-:S02]  /*0060*/  IMAD.SHL.U32 R8, R4, 0x2, RZ ;  /* 0x0000000204087824 */ /* 0x002fc400078e00ff */
[----:B---3--:R-:W-:-:S03]  /*0070*/  IMAD.SHL.U32 R5, R5, 0x8, RZ ;  /* 0x0000000805057824 */ /* 0x008fc600078e00ff */
[----:B------:R-:W-:-:S04]  /*0080*/  LOP3.LUT R8, R8, 0x6, RZ, 0xc0, !PT ;  /* 0x0000000608087812 */ /* 0x000fc800078ec0ff */
[----:B------:R-:W-:-:S04]  /*0090*/  LOP3.LUT R9, R5, R8, RZ, 0xfc, !PT ;  /* 0x0000000805097212 */ /* 0x000fc800078efcff */
[----:B------:R-:W-:Y:S02]  /*00a0*/  SHF.R.S32.HI R10, RZ, 0x1f, R9 ;  /* 0x0000001fff0a7819 */ /* 0x000fe40000011409 */
[----:B------:R-:W-:Y:S02]  /*00b0*/  ISETP.GE.AND P0, PT, R9, 0x10, PT ;  /* 0x000000100900780c */ /* 0x000fe40003f06270 */
[----:B------:R-:W-:Y:S02]  /*00c0*/  LEA.HI R11, R10, R9, RZ, 0x2 ;  /* 0x000000090a0b7211 */ /* 0x000fe400078f10ff */
[----:B------:R-:W-:Y:S02]  /*00d0*/  LOP3.LUT R10, R4, 0x3c, RZ, 0xc0, !PT ;  /* 0x0000003c040a7812 */ /* 0x000fe400078ec0ff */
[C---:B------:R-:W-:Y:S02]  /*00e0*/  LOP3.LUT R12, R11.reuse, 0xfffffffc, RZ, 0xc0, !PT ;  /* 0xfffffffc0b0c7812 */ /* 0x040fe400078ec0ff */
[----:B------:R-:W-:-:S02]  /*00f0*/  SHF.L.U32 R11, R11, 0x4, RZ ;  /* 0x000000040b0b7819 */ /* 0x000fc400000006ff */
[----:B------:R-:W-:Y:S02]  /*0100*/  IADD3 R10, R10, R9, -R12 ;  /* 0x000000090a0a7210 */ /* 0x000fe40007ffe80c */
[----:B------:R-:W-:-:S05]  /*0110*/  LOP3.LUT R11, R11, 0xffffffc0, RZ, 0xc0, !PT ;  /* 0xffffffc00b0b7812 */ /* 0x000fca00078ec0ff */
[----:B------:R-:W-:-:S04]  /*0120*/  IMAD.IADD R13, R10, 0x1, R11 ;  /* 0x000000010a0d7824 */ /* 0x000fc800078e020b */
[----:B--2---:R-:W-:Y:S01]  /*0130*/  IMAD.WIDE R10, R13, 0x4, R6 ;  /* 0x000000040d0a7825 */ /* 0x004fe200078e0206 */
[----:B------:R-:W-:-:S03]  /*0140*/  CS2R R6, SRZ ;  /* 0x0000000000067805 */ /* 0x000fc6000001ff00 */
[----:B----4-:R-:W-:Y:S01]  /*0150*/  IMAD.WIDE R12, R13, 0x4, R2 ;  /* 0x000000040d0c7825 */ /* 0x010fe200078e0202 */
[----:B------:R-:W-:-:S04]  /*0160*/  CS2R R2, SRZ ;  /* 0x0000000000027805 */ /* 0x000fc8000001ff00 */
[----:B------:R-:W2:Y:S04]  /*0170*/  @!P0 LDG.E.64 R6, desc[UR6][R12.64] ;  /* 0x000000060c068981 */ /* 0x000ea8000c1e1b00 */
[----:B------:R-:W3:Y:S01]  /*0180*/  @!P0 LDG.E.64 R2, desc[UR6][R10.64] ;  /* 0x000000060a028981 */ /* 0x000ee2000c1e1b00 */
[----:B------:R-:W-:Y:S01]  /*0190*/  IMAD.MOV.U32 R16, RZ, RZ, 0x3e055027 ;  /* 0x3e055027ff107424 */ /* 0x000fe200078e00ff */
[----:B------:R-:W1:Y:S01]  /*01a0*/  S2UR UR5, SR_CgaCtaId ;  /* 0x00000000000579c3 */ /* 0x000e620000008800 */
[----:B------:R-:W-:Y:S02]  /*01b0*/  UMOV UR4, 0x400 ;  /* 0x0000040000047882 */ /* 0x000fe40000000000 */
[----:B-1----:R-:W-:Y:S01]  /*01c0*/  UPRMT UR4, UR5, 0x654, UR4 ;  /* 0x0000065405047896 */ /* 0x002fe20008000004 */
[----:B---3--:R-:W-:-:S02]  /*01d0*/  SEL R9, R2, RZ, !P0 ;  /* 0x000000ff02097207 */ /* 0x008fc40004000000 */
[----:B--2---:R-:W-:Y:S02]  /*01e0*/  SEL R2, R6, RZ, !P0 ;  /* 0x000000ff06027207 */ /* 0x004fe40004000000 */
[----:B------:R-:W-:Y:S01]  /*01f0*/  SEL R15, R3, RZ, !P0 ;  /* 0x000000ff030f7207 */ /* 0x000fe20004000000 */
[----:B------:R-:W-:Y:S02]  /*0200*/  IMAD.MOV.U32 R3, RZ, RZ, 0x40000000 ;  /* 0x40000000ff037424 */ /* 0x000fe400078e00ff */
[----:B------:R-:W-:Y:S01]  /*0210*/  FADD R2, R9, -R2 ;  /* 0x8000000209027221 */ /* 0x000fe20000000000 */
[----:B------:R-:W-:-:S03]  /*0220*/  SEL R6, R7, RZ, !P0 ;  /* 0x000000ff07067207 */ /* 0x000fc60004000000 */
[----:B------:R-:W-:Y:S02]  /*0230*/  FFMA R7, |R2|, R3, 1 ;  /* 0x3f80000002077423 */ /* 0x000fe40000000203 */
[----:B------:R-:W-:-:S03]  /*0240*/  FADD R6, R15, -R6 ;  /* 0x800000060f067221 */ /* 0x000fc60000000000 */
[----:B------:R-:W-:Y:S01]  /*0250*/  FSETP.GEU.AND P1, PT, R7, 1.175494350822287508e-38, PT ;  /* 0x008000000700780b */ /* 0x000fe20003f2e000 */
[----:B------:R-:W-:-:S05]  /*0260*/  FFMA R3, |R6|, R3, 1 ;  /* 0x3f80000006037423 */ /* 0x000fca0000000203 */
[----:B------:R-:W-:-:S07]  /*0270*/  FSETP.GEU.AND P2, PT, R3, 1.175494350822287508e-38, PT ;  /* 0x008000000300780b */ /* 0x000fce0003f4e000 */
[----:B------:R-:W-:-:S05]  /*0280*/  @!P1 FMUL R7, R7, 8388608 ;  /* 0x4b00000007079820 */ /* 0x000fca0000400000 */
[----:B------:R-:W-:Y:S01]  /*0290*/  IADD3 R14, R7, -0x3f2aaaab, RZ ;  /* 0xc0d55555070e7810 */ /* 0x000fe20007ffe0ff */
[----:B------:R-:W-:-:S03]  /*02a0*/  @!P2 FMUL R3, R3, 8388608 ;  /* 0x4b0000000303a820 */ /* 0x000fc60000400000 */
[----:B------:R-:W-:Y:S01]  /*02b0*/  LOP3.LUT R14, R14, 0xff800000, RZ, 0xc0, !PT ;  /* 0xff8000000e0e7812 */ /* 0x000fe200078ec0ff */
[----:B------:R-:W-:-:S04]  /*02c0*/  VIADD R12, R3, 0xc0d55555 ;  /* 0xc0d55555030c7836 */ /* 0x000fc80000000000 */
[----:B------:R-:W-:Y:S01]  /*02d0*/  IMAD.IADD R10, R7, 0x1, -R14 ;  /* 0x00000001070a7824 */ /* 0x000fe200078e0a0e */
[----:B------:R-:W-:-:S03]  /*02e0*/  LOP3.LUT R12, R12, 0xff800000, RZ, 0xc0, !PT ;  /* 0xff8000000c0c7812 */ /* 0x000fc600078ec0ff */
[----:B------:R-:W-:Y:S01]  /*02f0*/  FADD R10, R10, -1 ;  /* 0xbf8000000a0a7421 */ /* 0x000fe20000000000 */
[----:B------:R-:W-:-:S03]  /*0300*/  IADD3 R9, R3, -R12, RZ ;  /* 0x8000000c03097210 */ /* 0x000fc60007ffe0ff */
[CC--:B------:R-:W-:Y:S02]  /*0310*/  FFMA.FTZ R11, R10.reuse, -R16.reuse, 0.14084610342979431152 ;  /* 0x3e1039f60a0b7423 */ /* 0x0c0fe40000010810 */
[----:B------:R-:W-:Y:S02]  /*0320*/  FADD R9, R9, -1 ;  /* 0xbf80000009097421 */ /* 0x000fe40000000000 */
[C---:B------:R-:W-:Y:S02]  /*0330*/  FFMA.FTZ R11, R10.reuse, R11, -0.12148627638816833496 ;  /* 0xbdf8cdcc0a0b7423 */ /* 0x040fe4000001000b */
[C---:B------:R-:W-:Y:S02]  /*0340*/  FFMA.FTZ R16, R9.reuse, -R16, 0.14084610342979431152 ;  /* 0x3e1039f609107423 */ /* 0x040fe40000010810 */
[----:B------:R-:W-:Y:S02]  /*0350*/  FFMA.FTZ R11, R10, R11, 0.13980610668659210205 ;  /* 0x3e0f29550a0b7423 */ /* 0x000fe4000001000b */
[----:B------:R-:W-:-:S02]  /*0360*/  FFMA.FTZ R16, R9, R16, -0.12148627638816833496 ;  /* 0xbdf8cdcc09107423 */ /* 0x000fc40000010010 */
[C---:B------:R-:W-:Y:S02]  /*0370*/  FFMA.FTZ R11, R10.reuse, R11, -0.16684235632419586182 ;  /* 0xbe2ad8b90a0b7423 */ /* 0x040fe4000001000b */
[C---:B------:R-:W-:Y:S02]  /*0380*/  FFMA.FTZ R16, R9.reuse, R16, 0.13980610668659210205 ;  /* 0x3e0f295509107423 */ /* 0x040fe40000010010 */
[C---:B------:R-:W-:Y:S02]  /*0390*/  FFMA.FTZ R11, R10.reuse, R11, 0.20012299716472625732 ;  /* 0x3e4ced0b0a0b7423 */ /* 0x040fe4000001000b */
[C---:B------:R-:W-:Y:S02]  /*03a0*/  FFMA.FTZ R16, R9.reuse, R16, -0.16684235632419586182 ;  /* 0xbe2ad8b909107423 */ /* 0x040fe40000010010 */
[----:B------:R-:W-:Y:S02]  /*03b0*/  FFMA.FTZ R13, R10, R11, -0.24999669194221496582 ;  /* 0xbe7fff220a0d7423 */ /* 0x000fe4000001000b */
[----:B------:R-:W-:-:S02]  /*03c0*/  FFMA.FTZ R16, R9, R16, 0.20012299716472625732 ;  /* 0x3e4ced0b09107423 */ /* 0x000fc40000010010 */
[C---:B------:R-:W-:Y:S01]  /*03d0*/  FFMA.FTZ R13, R10.reuse, R13, 0.33333182334899902344 ;  /* 0x3eaaaa780a0d7423 */ /* 0x040fe2000001000d */
[----:B------:R-:W-:Y:S01]  /*03e0*/  FSEL R11, RZ, -23, P1 ;  /* 0xc1b80000ff0b7808 */ /* 0x000fe20000800000 */
[----:B------:R-:W-:Y:S01]  /*03f0*/  FFMA.FTZ R16, R9, R16, -0.24999669194221496582 ;  /* 0xbe7fff2209107423 */ /* 0x000fe20000010010 */
[----:B------:R-:W-:Y:S01]  /*0400*/  ISETP.GE.U32.AND P1, PT, R7, 0x7f800000, PT ;  /* 0x7f8000000700780c */ /* 0x000fe20003f26070 */
[C---:B------:R-:W-:Y:S01]  /*0410*/  FFMA.FTZ R13, R10.reuse, R13, -0.5 ;  /* 0xbf0000000a0d7423 */ /* 0x040fe2000001000d */
[----:B------:R-:W-:Y:S01]  /*0420*/  FSEL R15, RZ, -23, P2 ;  /* 0xc1b80000ff0f7808 */ /* 0x000fe20001000000 */
[----:B------:R-:W-:Y:S01]  /*0430*/  FFMA.FTZ R16, R9, R16, 0.33333182334899902344 ;  /* 0x3eaaaa7809107423 */ /* 0x000fe20000010010 */
[----:B------:R-:W-:Y:S01]  /*0440*/  ISETP.GE.U32.AND P2, PT, R3, 0x7f800000, PT ;  /* 0x7f8000000300780c */ /* 0x000fe20003f46070 */
[----:B------:R-:W-:Y:S01]  /*0450*/  FMUL R13, R10, R13 ;  /* 0x0000000d0a0d7220 */ /* 0x000fe20000400000 */
[----:B------:R-:W-:Y:S01]  /*0460*/  I2FP.F32.S32 R14, R14 ;  /* 0x0000000e000e7245 */ /* 0x000fe20000201400 */
[----:B------:R-:W-:-:S02]  /*0470*/  FFMA.FTZ R16, R9, R16, -0.5 ;  /* 0xbf00000009107423 */ /* 0x000fc40000010010 */
[----:B------:R-:W-:Y:S02]  /*0480*/  FFMA.FTZ R10, R10, R13, R10 ;  /* 0x0000000d0a0a7223 */ /* 0x000fe4000001000a */
[----:B------:R-:W-:Y:S01]  /*0490*/  FFMA.FTZ R11, R14, 1.1920928955078125e-07, R11 ;  /* 0x340000000e0b7823 */ /* 0x000fe2000001000b */
[----:B------:R-:W-:Y:S01]  /*04a0*/  I2FP.F32.S32 R12, R12 ;  /* 0x0000000c000c7245 */ /* 0x000fe20000201400 */
[----:B------:R-:W-:Y:S02]  /*04b0*/  FMUL R16, R9, R16 ;  /* 0x0000001009107220 */ /* 0x000fe40000400000 */
[----:B------:R-:W-:Y:S01]  /*04c0*/  FFMA.FTZ R10, R11, 0.69314718246459960938, R10 ;  /* 0x3f3172180b0a7823 */ /* 0x000fe2000001000a */
[----:B------:R-:W-:Y:S01]  /*04d0*/  HFMA2.MMA R11, -RZ, RZ, 2.8125, 0 ;  /* 0x41a00000ff0b7435 */ /* 0x000fe200000001ff */
[----:B------:R-:W-:Y:S01]  /*04e0*/  @P1 MOV R14, 0x7f800000 ;  /* 0x7f800000000e1802 */ /* 0x000fe20000000f00 */
[----:B------:R-:W-:Y:S01]  /*04f0*/  FFMA.FTZ R12, R12, 1.1920928955078125e-07, R15 ;  /* 0x340000000c0c7823 */ /* 0x000fe2000001000f */
[----:B------:R-:W-:Y:S01]  /*0500*/  FFMA.FTZ R9, R9, R16, R9 ;  /* 0x0000001009097223 */ /* 0x000fe20000010009 */
[----:B------:R-:W-:-:S02]  /*0510*/  @P2 IMAD.MOV.U32 R16, RZ, RZ, 0x7f800000 ;  /* 0x7f800000ff102424 */ /* 0x000fc400078e00ff */
[----:B------:R-:W-:Y:S01]  /*0520*/  @P1 FFMA.FTZ R10, R7, R14, +INF ;  /* 0x7f800000070a1423 */ /* 0x000fe2000001000e */
[----:B------:R-:W-:Y:S01]  /*0530*/  FFMA.FTZ R9, R12, 0.69314718246459960938, R9 ;  /* 0x3f3172180c097823 */ /* 0x000fe20000010009 */
[----:B------:R-:W-:Y:S01]  /*0540*/  @P2 FFMA.FTZ R9, R3, R16, +INF ;  /* 0x7f80000003092423 */ /* 0x000fe20000010010 */
[----:B------:R-:W-:Y:S01]  /*0550*/  FSETP.NEU.AND P3, PT, R7, RZ, PT ;  /* 0x000000ff0700720b */ /* 0x000fe20003f6d000 */
[-C--:B------:R-:W-:Y:S01]  /*0560*/  FFMA R10, R10, R11.reuse, -30.18875885009765625 ;  /* 0xc1f182940a0a7423 */ /* 0x080fe2000000000b */
[----:B------:R-:W-:Y:S01]  /*0570*/  FSETP.NEU.AND P2, PT, R3, RZ, PT ;  /* 0x000000ff0300720b */ /* 0x000fe20003f4d000 */
[----:B------:R-:W-:Y:S01]  /*0580*/  FFMA R9, R9, R11, -30.18875885009765625 ;  /* 0xc1f1829409097423 */ /* 0x000fe2000000000b */
[----:B------:R-:W-:Y:S02]  /*0590*/  FSETP.GEU.AND P1, PT, |R2|, 2, PT ;  /* 0x400000000200780b */ /* 0x000fe40003f2e200 */
[----:B------:R-:W-:Y:S02]  /*05a0*/  FSEL R3, R10, -INF , P3 ;  /* 0xff8000000a037808 */ /* 0x000fe40001800000 */
[----:B------:R-:W-:-:S02]  /*05b0*/  FSETP.GEU.AND P3, PT, |R6|, 2, PT ;  /* 0x400000000600780b */ /* 0x000fc40003f6e200 */
[----:B------:R-:W-:Y:S02]  /*05c0*/  FSEL R9, R9, -INF , P2 ;  /* 0xff80000009097808 */ /* 0x000fe40001000000 */
[----:B------:R-:W-:Y:S02]  /*05d0*/  FSEL R3, |R2|, R3, !P1 ;  /* 0x0000000302037208 */ /* 0x000fe40004800200 */
[----:B------:R-:W-:Y:S02]  /*05e0*/  FSEL R9, |R6|, R9, !P3 ;  /* 0x0000000906097208 */ /* 0x000fe40005800200 */
[----:B------:R-:W-:Y:S02]  /*05f0*/  FSEL R3, R3, RZ, !P0 ;  /* 0x000000ff03037208 */ /* 0x000fe40004000000 */
[----:B------:R-:W-:-:S03]  /*0600*/  FSEL R9, R9, RZ, !P0 ;  /* 0x000000ff09097208 */ /* 0x000fc60004000000 */
[----:B------:R-:W1:Y:S04]  /*0610*/  SHFL.BFLY PT, R2, R3, 0x10, 0x1f ;  /* 0x0e001f0003027f89 */ /* 0x000e6800000e0000 */
[----:B------:R-:W2:Y:S01]  /*0620*/  SHFL.BFLY PT, R10, R9, 0x10, 0x1f ;  /* 0x0e001f00090a7f89 */ /* 0x000ea200000e0000 */
[----:B-1----:R-:W-:Y:S01]  /*0630*/  FADD R6, R3, R2 ;  /* 0x0000000203067221 */ /* 0x002fe20000000000 */
[----:B--2---:R-:W-:-:S04]  /*0640*/  FADD R11, R9, R10 ;  /* 0x0000000a090b7221 */ /* 0x004fc80000000000 */
[----:B------:R-:W1:Y:S04]  /*0650*/  SHFL.BFLY PT, R7, R6, 0x8, 0x1f ;  /* 0x0d001f0006077f89 */ /* 0x000e6800000e0000 */
[----:B------:R-:W2:Y:S01]  /*0660*/  SHFL.BFLY PT, R2, R11, 0x8, 0x1f ;  /* 0x0d001f000b027f89 */ /* 0x000ea200000e0000 */
[----:B-1----:R-:W-:Y:S01]  /*0670*/  FADD R7, R6, R7 ;  /* 0x0000000706077221 */ /* 0x002fe20000000000 */
[----:B--2---:R-:W-:-:S04]  /*0680*/  FADD R12, R11, R2 ;  /* 0x000000020b0c7221 */ /* 0x004fc80000000000 */
[----:B------:R-:W1:Y:S04]  /*0690*/  SHFL.BFLY PT, R10, R7, 0x4, 0x1f ;  /* 0x0c801f00070a7f89 */ /* 0x000e6800000e0000 */
[----:B------:R-:W2:Y:S01]  /*06a0*/  SHFL.BFLY PT, R13, R12, 0x4, 0x1f ;  /* 0x0c801f000c0d7f89 */ /* 0x000ea200000e0000 */
[----:B------:R-:W-:Y:S02]  /*06b0*/  LOP3.LUT R2, R4, 0x1f, RZ, 0xc0, !PT ;  /* 0x0000001f04027812 */ /* 0x000fe400078ec0ff */
[----:B------:R-:W-:Y:S02]  /*06c0*/  SHF.R.U32.HI R3, RZ, 0x3, R4 ;  /* 0x00000003ff037819 */ /* 0x000fe40000011604 */
[----:B------:R-:W-:Y:S01]  /*06d0*/  ISETP.GE.U32.AND P0, PT, R2, 0x4, PT ;  /* 0x000000040200780c */ /* 0x000fe20003f06070 */
[----:B------:R-:W-:Y:S01]  /*06e0*/  IMAD.SHL.U32 R2, R8, 0x8, RZ ;  /* 0x0000000808027824 */ /* 0x000fe200078e00ff */
[----:B------:R-:W-:-:S04]  /*06f0*/  LOP3.LUT R3, R3, 0x4, RZ, 0xc0, !PT ;  /* 0x0000000403037812 */ /* 0x000fc800078ec0ff */
[----:B------:R-:W-:Y:S01]  /*0700*/  LOP3.LUT R6, R2, R3, RZ, 0xfc, !PT ;  /* 0x0000000302067212 */ /* 0x000fe200078efcff */
[----:B-1----:R-:W-:Y:S01]  /*0710*/  FADD R11, R7, R10 ;  /* 0x0000000a070b7221 */ /* 0x002fe20000000000 */
[----:B--2---:R-:W-:-:S05]  /*0720*/  FADD R13, R12, R13 ;  /* 0x0000000d0c0d7221 */ /* 0x004fca0000000000 */
[----:B------:R-:W-:Y:S04]  /*0730*/  @!P0 STS [R6+UR4], R11 ;  /* 0x0000000b06008988 */ /* 0x000fe80008000804 */
[----:B------:R-:W-:Y:S01]  /*0740*/  @!P0 STS [R6+UR4+0x8], R13 ;  /* 0x0000080d06008988 */ /* 0x000fe20008000804 */
[----:B------:R-:W-:Y:S01]  /*0750*/  BAR.SYNC.DEFER_BLOCKING 0x0 ;  /* 0x0000000000007b1d */ /* 0x000fe20000010000 */
[C---:B------:R-:W-:Y:S02]  /*0760*/  ISETP.GE.AND P1, PT, R4.reuse, 0x10, PT ;  /* 0x000000100400780c */ /* 0x040fe40003f26270 */
[----:B------:R-:W-:-:S11]  /*0770*/  LEA R7, R4, UR4, 0x2 ;  /* 0x0000000404077c11 */ /* 0x000fd6000f8e10ff */
[----:B------:R-:W1:Y:S01]  /*0780*/  @!P1 LDS R0, [R7] ;  /* 0x0000000007009984 */ /* 0x000e620000000800 */
[----:B------:R-:W-:-:S04]  /*0790*/  LOP3.LUT R10, R4, 0x1, RZ, 0xc0, !PT ;  /* 0x00000001040a7812 */ /* 0x000fc800078ec0ff */
[----:B------:R-:W-:-:S04]  /*07a0*/  ISETP.NE.U32.AND P0, PT, R10, 0x1, PT ;  /* 0x000000010a00780c */ /* 0x000fc80003f05070 */
[----:B------:R-:W-:Y:S01]  /*07b0*/  ISETP.LT.AND P0, PT, R4, 0x10, P0 ;  /* 0x000000100400780c */ /* 0x000fe20000701270 */
[----:B-1----:R-:W1:Y:S02]  /*07c0*/  SHFL.BFLY PT, R9, R0, 0x1, 0x1f ;  /* 0x0c201f0000097f89 */ /* 0x002e6400000e0000 */
[----:B-1----:R-:W-:-:S10]  /*07d0*/  FADD R10, R0, R9 ;  /* 0x00000009000a7221 */ /* 0x002fd40000000000 */
[----:B------:R-:W-:Y:S01]  /*07e0*/  @P0 STS [R7], R10 ;  /* 0x0000000a07000388 */ /* 0x000fe20000000800 */
[----:B------:R-:W-:Y:S01]  /*07f0*/  BAR.SYNC.DEFER_BLOCKING 0x0 ;  /* 0x0000000000007b1d */ /* 0x000fe20000010000 */
[----:B------:R-:W-:-:S05]  /*0800*/  SHF.R.U32.HI R6, RZ, 0x3, R4 ;  /* 0x00000003ff067819 */ /* 0x000fca0000011604 */
[----:B------:R-:W-:Y:S04]  /*0810*/  LDS R12, [R2+UR4] ;  /* 0x00000004020c7984 */ /* 0x000fe80008000800 */
[----:B------:R-:W1:Y:S01]  /*0820*/  LDS R13, [R2+UR4+0x8] ;  /* 0x00000804020d7984 */ /* 0x000e620008000800 */
[----:B------:R-:W-:Y:S01]  /*0830*/  SGXT.U32 R6, R6, 0x2 ;  /* 0x000000020606781a */ /* 0x000fe20000000000 */
[----:B------:R-:W-:Y:S03]  /*0840*/  BAR.SYNC.DEFER_BLOCKING 0x0 ;  /* 0x0000000000007b1d */ /* 0x000fe60000010000 */
[----:B------:R-:W-:Y:S02]  /*0850*/  LOP3.LUT P0, RZ, R3, R6, RZ, 0xfc, !PT ;  /* 0x0000000603ff7212 */ /* 0x000fe4000780fcff */
[----:B------:R-:W-:-:S05]  /*0860*/  IADD3 R3, R2, UR4, RZ ;  /* 0x0000000402037c10 */ /* 0x000fca000fffe0ff */
[----:B------:R-:W-:Y:S01]  /*0870*/  IMAD R3, R8, -0x4, R3 ;  /* 0xfffffffc08037824 */ /* 0x000fe200078e0203 */
[----:B------:R-:W-:-:S04]  /*0880*/  LOP3.LUT R5, R5, 0x7, R4, 0xf8, !PT ;  /* 0x0000000705057812 */ /* 0x000fc800078ef804 */
[----:B------:R-:W-:Y:S02]  /*0890*/  ISETP.LT.AND P0, PT, R5, 0x10, !P0 ;  /* 0x000000100500780c */ /* 0x000fe40004701270 */
[----:B------:R-:W-:Y:S01]  /*08a0*/  LOP3.LUT R4, R4, 0x7, RZ, 0xc0, !PT ;  /* 0x0000000704047812 */ /* 0x000fe200078ec0ff */
[----:B-1----:R1:W-:Y:S03]  /*08b0*/  STS.64 [R3], R12 ;  /* 0x0000000c03007388 */ /* 0x0023e60000000a00 */
[----:B------:R-:W-:Y:S01]  /*08c0*/  LEA R4, R4, UR4, 0x2 ;  /* 0x0000000404047c11 */ /* 0x000fe2000f8e10ff */
[----:B------:R-:W-:Y:S06]  /*08d0*/  BAR.SYNC.DEFER_BLOCKING 0x0 ;  /* 0x0000000000007b1d */ /* 0x000fec0000010000 */
[----:B-1----:R-:W-:Y:S05]  /*08e0*/  @!P0 EXIT ;  /* 0x000000000000894d */ /* 0x002fea0003800000 */
[----:B------:R-:W0:Y:S01]  /*08f0*/  LDS R7, [R4] ;  /* 0x0000000004077984 */ /* 0x000e220000000800 */
[----:B------:R-:W1:Y:S02]  /*0900*/  LDC.64 R2, c[0x0][0x220] ;  /* 0x00008800ff027b82 */ /* 0x000e640000000a00 */
[----:B-1----:R-:W-:-:S05]  /*0910*/  IMAD.WIDE R2, R5, 0x4, R2 ;  /* 0x0000000405027825 */ /* 0x002fca00078e0202 */
[----:B0-----:R-:W-:Y:S01]  /*0920*/  STG.E desc[UR6][R2.64], R7 ;  /* 0x0000000702007986 */ /* 0x001fe2000c101906 */
[----:B------:R-:W-:Y:S05]  /*0930*/  EXIT ;  /* 0x000000000000794d */ /* 0x000fea0003800000 */
.L_x_0:
[----:B------:R-:W-:-:S00]  /*0940*/  BRA `(.L_x_0) ;  /* 0xfffffffc00fc7947 */ /* 0x000fc0000383ffff */
[----:B------:R-:W-:-:S00]  /*0950*/  NOP ;  /* 0x0000000000007918 */ /* 0x000fc00000000000 */
        /* <DEDUP_REMOVED lines=10> */
.L_x_1:


//--------------------- .nv.global.init           --------------------------
	.section	.nv.global.init,"aw",@progbits
.nv.global.init:
	.type		_$_str,@object
	.size		_$_str,(.L_0 - _$_str)
_$_str:
        /*0000*/ 	.byte	0x5f, 0x5f, 0x43, 0x55, 0x44, 0x41, 0x5f, 0x46, 0x54, 0x5a, 0x00
.L_0:


//--------------------- .nv.shared.triton_per_fused_abs_add_div_log_lt_mul_sub_sum_where_0 --------------------------
	.section	.nv.shared.triton_per_fused_abs_add_div_log_lt_mul_sub_sum_where_0,"aw",@nobits
	.sectionflags	@""
	.align	16
	.zero		1024


//--------------------- .nv.constant0.triton_per_fused_abs_add_div_log_lt_mul_sub_sum_where_0 --------------------------
	.section	.nv.constant0.triton_per_fused_abs_add_div_log_lt_mul_sub_sum_where_0,"a",@progbits
	.sectionflags	@""
	.align	4
.nv.constant0.triton_per_fused_abs_add_div_log_lt_mul_sub_sum_where_0:
	.zero		560
